//
// Generated by NVIDIA NVVM Compiler
//
// Compiler Build ID: CL-36424714
// Cuda compilation tools, release 13.0, V13.0.88
// Based on NVVM 20.0.0
//

.version 9.0
.target sm_100
.address_size 64

	// .globl	_Z20test_warp_reduce_sumPiS_

.visible .entry _Z20test_warp_reduce_sumPiS_(
	.param .u64 .ptr .align 1 _Z20test_warp_reduce_sumPiS__param_0,
	.param .u64 .ptr .align 1 _Z20test_warp_reduce_sumPiS__param_1
)
{
	.reg .pred 	%p<6>;
	.reg .b32 	%r<13>;
	.reg .b64 	%rd<8>;

	ld.param.u64 	%rd1, [_Z20test_warp_reduce_sumPiS__param_0];
	ld.param.u64 	%rd2, [_Z20test_warp_reduce_sumPiS__param_1];
	cvta.to.global.u64 	%rd3, %rd2;
	cvta.to.global.u64 	%rd4, %rd1;
	mov.u32 	%r1, %tid.x;
	mul.wide.u32 	%rd5, %r1, 4;
	add.s64 	%rd6, %rd4, %rd5;
	ld.global.u32 	%r2, [%rd6];
	shfl.sync.bfly.b32	%r3|%p1, %r2, 16, 31, -1;
	add.s32 	%r4, %r3, %r2;
	shfl.sync.bfly.b32	%r5|%p2, %r4, 8, 31, -1;
	add.s32 	%r6, %r4, %r5;
	shfl.sync.bfly.b32	%r7|%p3, %r6, 4, 31, -1;
	add.s32 	%r8, %r6, %r7;
	shfl.sync.bfly.b32	%r9|%p4, %r8, 2, 31, -1;
	add.s32 	%r10, %r8, %r9;
	shfl.sync.bfly.b32	%r11|%p5, %r10, 1, 31, -1;
	add.s32 	%r12, %r10, %r11;
	add.s64 	%rd7, %rd3, %rd5;
	st.global.u32 	[%rd7], %r12;
	ret;

}
	// .globl	_Z25test_half_warp_reduce_maxPfS_
.visible .entry _Z25test_half_warp_reduce_maxPfS_(
	.param .u64 .ptr .align 1 _Z25test_half_warp_reduce_maxPfS__param_0,
	.param .u64 .ptr .align 1 _Z25test_half_warp_reduce_maxPfS__param_1
)
{
	.reg .pred 	%p<5>;
	.reg .b32 	%r<11>;
	.reg .b32 	%f<10>;
	.reg .b64 	%rd<8>;

	ld.param.u64 	%rd1, [_Z25test_half_warp_reduce_maxPfS__param_0];
	ld.param.u64 	%rd2, [_Z25test_half_warp_reduce_maxPfS__param_1];
	cvta.to.global.u64 	%rd3, %rd2;
	cvta.to.global.u64 	%rd4, %rd1;
	mov.u32 	%r2, %tid.x;
	mul.wide.u32 	%rd5, %r2, 4;
	add.s64 	%rd6, %rd4, %rd5;
	ld.global.f32 	%f1, [%rd6];
	// begin inline asm
	activemask.b32 %r1;
	// end inline asm
	mov.b32 	%r3, %f1;
	shfl.sync.bfly.b32	%r4|%p1, %r3, 8, 31, %r1;
	mov.b32 	%f2, %r4;
	max.f32 	%f3, %f1, %f2;
	mov.b32 	%r5, %f3;
	shfl.sync.bfly.b32	%r6|%p2, %r5, 4, 31, %r1;
	mov.b32 	%f4, %r6;
	max.f32 	%f5, %f3, %f4;
	mov.b32 	%r7, %f5;
	shfl.sync.bfly.b32	%r8|%p3, %r7, 2, 31, %r1;
	mov.b32 	%f6, %r8;
	max.f32 	%f7, %f5, %f6;
	mov.b32 	%r9, %f7;
	shfl.sync.bfly.b32	%r10|%p4, %r9, 1, 31, %r1;
	mov.b32 	%f8, %r10;
	max.f32 	%f9, %f7, %f8;
	add.s64 	%rd7, %rd3, %rd5;
	st.global.f32 	[%rd7], %f9;
	ret;

}
	// .globl	_Z26reduce_sum_to_single_valuePiS_
.visible .entry _Z26reduce_sum_to_single_valuePiS_(
	.param .u64 .ptr .align 1 _Z26reduce_sum_to_single_valuePiS__param_0,
	.param .u64 .ptr .align 1 _Z26reduce_sum_to_single_valuePiS__param_1
)
{
	.reg .pred 	%p<7>;
	.reg .b32 	%r<13>;
	.reg .b64 	%rd<7>;

	ld.param.u64 	%rd2, [_Z26reduce_sum_to_single_valuePiS__param_0];
	ld.param.u64 	%rd1, [_Z26reduce_sum_to_single_valuePiS__param_1];
	cvta.to.global.u64 	%rd3, %rd2;
	mov.u32 	%r2, %tid.x;
	mul.wide.u32 	%rd4, %r2, 4;
	add.s64 	%rd5, %rd3, %rd4;
	ld.global.u32 	%r3, [%rd5];
	shfl.sync.bfly.b32	%r4|%p1, %r3, 16, 31, -1;
	add.s32 	%r5, %r4, %r3;
	shfl.sync.bfly.b32	%r6|%p2, %r5, 8, 31, -1;
	add.s32 	%r7, %r5, %r6;
	shfl.sync.bfly.b32	%r8|%p3, %r7, 4, 31, -1;
	add.s32 	%r9, %r7, %r8;
	shfl.sync.bfly.b32	%r10|%p4, %r9, 2, 31, -1;
	add.s32 	%r11, %r9, %r10;
	shfl.sync.bfly.b32	%r12|%p5, %r11, 1, 31, -1;
	add.s32 	%r1, %r11, %r12;
	setp.ne.s32 	%p6, %r2, 0;
	@%p6 bra 	$L__BB2_2;
	cvta.to.global.u64 	%rd6, %rd1;
	st.global.u32 	[%rd6], %r1;
$L__BB2_2:
	ret;

}


// ===== COMPILED SASS (sm_100) =====

	.target	sm_100

	.elftype	@"ET_EXEC"


//--------------------- .note.nv.tkinfo           --------------------------
	.section	.note.nv.tkinfo,"",@"SHT_NOTE"
	.sectionflags	@"SHF_NOTE_NV_TKINFO"
	.tkinfo
        /*0018*/ 	.word	0x00000002
        /*0030*/ 	.string	""
        /*0030*/ 	.string	"ptxas"
        /*0030*/ 	.string	"Cuda compilation tools, release 13.0, V13.0.88"
        /*0030*/ 	.string	"Build cuda_13.0.r13.0/compiler.36424714_0"
        /*0030*/ 	.string	"-arch sm_100 -m 64 "



//--------------------- .note.nv.cuinfo           --------------------------
	.section	.note.nv.cuinfo,"",@"SHT_NOTE"
	.sectionflags	@"SHF_NOTE_NV_CUINFO"
        /*0018*/ 	.short	0x0002
        /*001a*/ 	.short	0x0064
        /*001c*/ 	.short	0x0082
	.zero		2


//--------------------- .nv.info                  --------------------------
	.section	.nv.info,"",@"SHT_CUDA_INFO"
	.align	4


	//----- nvinfo : EIATTR_REGCOUNT
	.align		4
        /*0000*/ 	.byte	0x04, 0x2f
        /*0002*/ 	.short	(.L_1 - .L_0)
	.align		4
.L_0:
        /*0004*/ 	.word	index@(_Z20test_warp_reduce_sumPiS_)
        /*0008*/ 	.word	0x0000000e


	//----- nvinfo : EIATTR_FRAME_SIZE
	.align		4
.L_1:
        /*000c*/ 	.byte	0x04, 0x11
        /*000e*/ 	.short	(.L_3 - .L_2)
	.align		4
.L_2:
        /*0010*/ 	.word	index@(_Z20test_warp_reduce_sumPiS_)
        /*0014*/ 	.word	0x00000000


	//----- nvinfo : EIATTR_REGCOUNT
	.align		4
.L_3:
        /*0018*/ 	.byte	0x04, 0x2f
        /*001a*/ 	.short	(.L_5 - .L_4)
	.align		4
.L_4:
        /*001c*/ 	.word	index@(_Z25test_half_warp_reduce_maxPfS_)
        /*0020*/ 	.word	0x0000000e


	//----- nvinfo : EIATTR_FRAME_SIZE
	.align		4
.L_5:
        /*0024*/ 	.byte	0x04, 0x11
        /*0026*/ 	.short	(.L_7 - .L_6)
	.align		4
.L_6:
        /*0028*/ 	.word	index@(_Z25test_half_warp_reduce_maxPfS_)
        /*002c*/ 	.word	0x00000000


	//----- nvinfo : EIATTR_REGCOUNT
	.align		4
.L_7:
        /*0030*/ 	.byte	0x04, 0x2f
        /*0032*/ 	.short	(.L_9 - .L_8)
	.align		4
.L_8:
        /*0034*/ 	.word	index@(_Z26reduce_sum_to_single_valuePiS_)
        /*0038*/ 	.word	0x0000000c


	//----- nvinfo : EIATTR_FRAME_SIZE
	.align		4
.L_9:
        /*003c*/ 	.byte	0x04, 0x11
        /*003e*/ 	.short	(.L_11 - .L_10)
	.align		4
.L_10:
        /*0040*/ 	.word	index@(_Z26reduce_sum_to_single_valuePiS_)
        /*0044*/ 	.word	0x00000000


	//----- nvinfo : EIATTR_MIN_STACK_SIZE
	.align		4
.L_11:
        /*0048*/ 	.byte	0x04, 0x12
        /*004a*/ 	.short	(.L_13 - .L_12)
	.align		4
.L_12:
        /*004c*/ 	.word	index@(_Z26reduce_sum_to_single_valuePiS_)
        /*0050*/ 	.word	0x00000000


	//----- nvinfo : EIATTR_MIN_STACK_SIZE
	.align		4
.L_13:
        /*0054*/ 	.byte	0x04, 0x12
        /*0056*/ 	.short	(.L_15 - .L_14)
	.align		4
.L_14:
        /*0058*/ 	.word	index@(_Z25test_half_warp_reduce_maxPfS_)
        /*005c*/ 	.word	0x00000000


	//----- nvinfo : EIATTR_MIN_STACK_SIZE
	.align		4
.L_15:
        /*0060*/ 	.byte	0x04, 0x12
        /*0062*/ 	.short	(.L_17 - .L_16)
	.align		4
.L_16:
        /*0064*/ 	.word	index@(_Z20test_warp_reduce_sumPiS_)
        /*0068*/ 	.word	0x00000000
.L_17:


//--------------------- .nv.compat                --------------------------
	.section	.nv.compat,"",@"SHT_CUDA_COMPAT_INFO"
	.align	4
        /*0000*/ 	.byte	0x02, 0x09, 0x00, 0x00, 0x02, 0x02, 0x01, 0x00, 0x02, 0x05, 0x05, 0x00, 0x03, 0x07, 0x01, 0x01
        /*0010*/ 	.byte	0x02, 0x03, 0x00, 0x00, 0x02, 0x06, 0x01, 0x00, 0x04, 0x0b, 0x08, 0x00, 0x09, 0x00, 0x00, 0x00
        /*0020*/ 	.byte	0x00, 0x00, 0x00, 0x00


//--------------------- .nv.info._Z26reduce_sum_to_single_valuePiS_ --------------------------
	.section	.nv.info._Z26reduce_sum_to_single_valuePiS_,"",@"SHT_CUDA_INFO"
	.sectionflags	@""
	.align	4


	//----- nvinfo : EIATTR_CUDA_API_VERSION
	.align		4
        /*0000*/ 	.byte	0x04, 0x37
        /*0002*/ 	.short	(.L_19 - .L_18)
.L_18:
        /*0004*/ 	.word	0x00000082


	//----- nvinfo : EIATTR_KPARAM_INFO
	.align		4
.L_19:
        /*0008*/ 	.byte	0x04, 0x17
        /*000a*/ 	.short	(.L_21 - .L_20)
.L_20:
        /*000c*/ 	.word	0x00000000
        /*0010*/ 	.short	0x0001
        /*0012*/ 	.short	0x0008
        /*0014*/ 	.byte	0x00, 0xf5, 0x21, 0x00


	//----- nvinfo : EIATTR_KPARAM_INFO
	.align		4
.L_21:
        /*0018*/ 	.byte	0x04, 0x17
        /*001a*/ 	.short	(.L_23 - .L_22)
.L_22:
        /*001c*/ 	.word	0x00000000
        /*0020*/ 	.short	0x0000
        /*0022*/ 	.short	0x0000
        /*0024*/ 	.byte	0x00, 0xf5, 0x21, 0x00


	//----- nvinfo : EIATTR_SPARSE_MMA_MASK
	.align		4
.L_23:
        /*0028*/ 	.byte	0x03, 0x50
        /*002a*/ 	.short	0x0000


	//----- nvinfo : EIATTR_MAXREG_COUNT
	.align		4
        /*002c*/ 	.byte	0x03, 0x1b
        /*002e*/ 	.short	0x00ff


	//----- nvinfo : EIATTR_MERCURY_ISA_VERSION
	.align		4
        /*0030*/ 	.byte	0x03, 0x5f
        /*0032*/ 	.short	0x0101


	//----- nvinfo : EIATTR_COOP_GROUP_MASK_REGIDS
	.align		4
        /*0034*/ 	.byte	0x04, 0x29
        /*0036*/ 	.short	(.L_25 - .L_24)


	//   ....[0]....
.L_24:
        /*0038*/ 	.word	0xffffffff


	//   ....[1]....
        /*003c*/ 	.word	0xffffffff


	//   ....[2]....
        /*0040*/ 	.word	0xffffffff


	//   ....[3]....
        /*0044*/ 	.word	0xffffffff


	//   ....[4]....
        /*0048*/ 	.word	0xffffffff


	//----- nvinfo : EIATTR_COOP_GROUP_INSTR_OFFSETS
	.align		4
.L_25:
        /*004c*/ 	.byte	0x04, 0x28
        /*004e*/ 	.short	(.L_27 - .L_26)


	//   ....[0]....
.L_26:
        /*0050*/ 	.word	0x00000070


	//   ....[1]....
        /*0054*/ 	.word	0x00000090


	//   ....[2]....
        /*0058*/ 	.word	0x000000b0


	//   ....[3]....
        /*005c*/ 	.word	0x000000d0


	//   ....[4]....
        /*0060*/ 	.word	0x000000f0


	//----- nvinfo : EIATTR_VRC_CTA_INIT_COUNT
	.align		4
.L_27:
        /*0064*/ 	.byte	0x02, 0x4a
	.zero		1
	.zero		1


	//----- nvinfo : EIATTR_EXIT_INSTR_OFFSETS
	.align		4
        /*0068*/ 	.byte	0x04, 0x1c
        /*006a*/ 	.short	(.L_29 - .L_28)


	//   ....[0]....
.L_28:
        /*006c*/ 	.word	0x00000100


	//   ....[1]....
        /*0070*/ 	.word	0x00000140


	//----- nvinfo : EIATTR_CBANK_PARAM_SIZE
	.align		4
.L_29:
        /*0074*/ 	.byte	0x03, 0x19
        /*0076*/ 	.short	0x0010


	//----- nvinfo : EIATTR_PARAM_CBANK
	.align		4
        /*0078*/ 	.byte	0x04, 0x0a
        /*007a*/ 	.short	(.L_31 - .L_30)
	.align		4
.L_30:
        /*007c*/ 	.word	index@(.nv.constant0._Z26reduce_sum_to_single_valuePiS_)
        /*0080*/ 	.short	0x0380
        /*0082*/ 	.short	0x0010


	//----- nvinfo : EIATTR_SW_WAR
	.align		4
.L_31:
        /*0084*/ 	.byte	0x04, 0x36
        /*0086*/ 	.short	(.L_33 - .L_32)
.L_32:
        /*0088*/ 	.word	0x00000008
.L_33:


//--------------------- .nv.info._Z25test_half_warp_reduce_maxPfS_ --------------------------
	.section	.nv.info._Z25test_half_warp_reduce_maxPfS_,"",@"SHT_CUDA_INFO"
	.sectionflags	@""
	.align	4


	//----- nvinfo : EIATTR_CUDA_API_VERSION
	.align		4
        /*0000*/ 	.byte	0x04, 0x37
        /*0002*/ 	.short	(.L_35 - .L_34)
.L_34:
        /*0004*/ 	.word	0x00000082


	//----- nvinfo : EIATTR_KPARAM_INFO
	.align		4
.L_35:
        /*0008*/ 	.byte	0x04, 0x17
        /*000a*/ 	.short	(.L_37 - .L_36)
.L_36:
        /*000c*/ 	.word	0x00000000
        /*0010*/ 	.short	0x0001
        /*0012*/ 	.short	0x0008
        /*0014*/ 	.byte	0x00, 0xf5, 0x21, 0x00


	//----- nvinfo : EIATTR_KPARAM_INFO
	.align		4
.L_37:
        /*0018*/ 	.byte	0x04, 0x17
        /*001a*/ 	.short	(.L_39 - .L_38)
.L_38:
        /*001c*/ 	.word	0x00000000
        /*0020*/ 	.short	0x0000
        /*0022*/ 	.short	0x0000
        /*0024*/ 	.byte	0x00, 0xf5, 0x21, 0x00


	//----- nvinfo : EIATTR_SPARSE_MMA_MASK
	.align		4
.L_39:
        /*0028*/ 	.byte	0x03, 0x50
        /*002a*/ 	.short	0x0000


	//----- nvinfo : EIATTR_MAXREG_COUNT
	.align		4
        /*002c*/ 	.byte	0x03, 0x1b
        /*002e*/ 	.short	0x00ff


	//----- nvinfo : EIATTR_MERCURY_ISA_VERSION
	.align		4
        /*0030*/ 	.byte	0x03, 0x5f
        /*0032*/ 	.short	0x0101


	//----- nvinfo : EIATTR_COOP_GROUP_MASK_REGIDS
	.align		4
        /*0034*/ 	.byte	0x04, 0x29
        /*0036*/ 	.short	(.L_41 - .L_40)


	//   ....[0]....
.L_40:
        /*0038*/ 	.word	0x05000007


	//   ....[1]....
        /*003c*/ 	.word	0x05000007


	//   ....[2]....
        /*0040*/ 	.word	0x05000007


	//   ....[3]....
        /*0044*/ 	.word	0x05000007


	//----- nvinfo : EIATTR_COOP_GROUP_INSTR_OFFSETS
	.align		4
.L_41:
        /*0048*/ 	.byte	0x04, 0x28
        /*004a*/ 	.short	(.L_43 - .L_42)


	//   ....[0]....
.L_42:
        /*004c*/ 	.word	0x00000070


	//   ....[1]....
        /*0050*/ 	.word	0x00000090


	//   ....[2]....
        /*0054*/ 	.word	0x000000b0


	//   ....[3]....
        /*0058*/ 	.word	0x000000e0


	//----- nvinfo : EIATTR_VRC_CTA_INIT_COUNT
	.align		4
.L_43:
        /*005c*/ 	.byte	0x02, 0x4a
	.zero		1
	.zero		1


	//----- nvinfo : EIATTR_EXIT_INSTR_OFFSETS
	.align		4
        /*0060*/ 	.byte	0x04, 0x1c
        /*0062*/ 	.short	(.L_45 - .L_44)


	//   ....[0]....
.L_44:
        /*0064*/ 	.word	0x00000120


	//----- nvinfo : EIATTR_CBANK_PARAM_SIZE
	.align		4
.L_45:
        /*0068*/ 	.byte	0x03, 0x19
        /*006a*/ 	.short	0x0010


	//----- nvinfo : EIATTR_PARAM_CBANK
	.align		4
        /*006c*/ 	.byte	0x04, 0x0a
        /*006e*/ 	.short	(.L_47 - .L_46)
	.align		4
.L_46:
        /*0070*/ 	.word	index@(.nv.constant0._Z25test_half_warp_reduce_maxPfS_)
        /*0074*/ 	.short	0x0380
        /*0076*/ 	.short	0x0010


	//----- nvinfo : EIATTR_SW_WAR
	.align		4
.L_47:
        /*0078*/ 	.byte	0x04, 0x36
        /*007a*/ 	.short	(.L_49 - .L_48)
.L_48:
        /*007c*/ 	.word	0x00000008
.L_49:


//--------------------- .nv.info._Z20test_warp_reduce_sumPiS_ --------------------------
	.section	.nv.info._Z20test_warp_reduce_sumPiS_,"",@"SHT_CUDA_INFO"
	.sectionflags	@""
	.align	4


	//----- nvinfo : EIATTR_CUDA_API_VERSION
	.align		4
        /*0000*/ 	.byte	0x04, 0x37
        /*0002*/ 	.short	(.L_51 - .L_50)
.L_50:
        /*0004*/ 	.word	0x00000082


	//----- nvinfo : EIATTR_KPARAM_INFO
	.align		4
.L_51:
        /*0008*/ 	.byte	0x04, 0x17
        /*000a*/ 	.short	(.L_53 - .L_52)
.L_52:
        /*000c*/ 	.word	0x00000000
        /*0010*/ 	.short	0x0001
        /*0012*/ 	.short	0x0008
        /*0014*/ 	.byte	0x00, 0xf5, 0x21, 0x00


	//----- nvinfo : EIATTR_KPARAM_INFO
	.align		4
.L_53:
        /*0018*/ 	.byte	0x04, 0x17
        /*001a*/ 	.short	(.L_55 - .L_54)
.L_54:
        /*001c*/ 	.word	0x00000000
        /*0020*/ 	.short	0x0000
        /*0022*/ 	.short	0x0000
        /*0024*/ 	.byte	0x00, 0xf5, 0x21, 0x00


	//----- nvinfo : EIATTR_SPARSE_MMA_MASK
	.align		4
.L_55:
        /*0028*/ 	.byte	0x03, 0x50
        /*002a*/ 	.short	0x0000


	//----- nvinfo : EIATTR_MAXREG_COUNT
	.align		4
        /*002c*/ 	.byte	0x03, 0x1b
        /*002e*/ 	.short	0x00ff


	//----- nvinfo : EIATTR_MERCURY_ISA_VERSION
	.align		4
        /*0030*/ 	.byte	0x03, 0x5f
        /*0032*/ 	.short	0x0101


	//----- nvinfo : EIATTR_COOP_GROUP_MASK_REGIDS
	.align		4
        /*0034*/ 	.byte	0x04, 0x29
        /*0036*/ 	.short	(.L_57 - .L_56)


	//   ....[0]....
.L_56:
        /*0038*/ 	.word	0xffffffff


	//   ....[1]....
        /*003c*/ 	.word	0xffffffff


	//   ....[2]....
        /*0040*/ 	.word	0xffffffff


	//   ....[3]....
        /*0044*/ 	.word	0xffffffff


	//   ....[4]....
        /*0048*/ 	.word	0xffffffff


	//----- nvinfo : EIATTR_COOP_GROUP_INSTR_OFFSETS
	.align		4
.L_57:
        /*004c*/ 	.byte	0x04, 0x28
        /*004e*/ 	.short	(.L_59 - .L_58)


	//   ....[0]....
.L_58:
        /*0050*/ 	.word	0x00000060


	//   ....[1]....
        /*0054*/ 	.word	0x00000080


	//   ....[2]....
        /*0058*/ 	.word	0x000000a0


	//   ....[3]....
        /*005c*/ 	.word	0x000000c0


	//   ....[4]....
        /*0060*/ 	.word	0x000000f0


	//----- nvinfo : EIATTR_VRC_CTA_INIT_COUNT
	.align		4
.L_59:
        /*0064*/ 	.byte	0x02, 0x4a
	.zero		1
	.zero		1


	//----- nvinfo : EIATTR_EXIT_INSTR_OFFSETS
	.align		4
        /*0068*/ 	.byte	0x04, 0x1c
        /*006a*/ 	.short	(.L_61 - .L_60)


	//   ....[0]....
.L_60:
        /*006c*/ 	.word	0x00000130


	//----- nvinfo : EIATTR_CBANK_PARAM_SIZE
	.align		4
.L_61:
        /*0070*/ 	.byte	0x03, 0x19
        /*0072*/ 	.short	0x0010


	//----- nvinfo : EIATTR_PARAM_CBANK
	.align		4
        /*0074*/ 	.byte	0x04, 0x0a
        /*0076*/ 	.short	(.L_63 - .L_62)
	.align		4
.L_62:
        /*0078*/ 	.word	index@(.nv.constant0._Z20test_warp_reduce_sumPiS_)
        /*007c*/ 	.short	0x0380
        /*007e*/ 	.short	0x0010


	//----- nvinfo : EIATTR_SW_WAR
	.align		4
.L_63:
        /*0080*/ 	.byte	0x04, 0x36
        /*0082*/ 	.short	(.L_65 - .L_64)
.L_64:
        /*0084*/ 	.word	0x00000008
.L_65:


//--------------------- .nv.callgraph             --------------------------
	.section	.nv.callgraph,"",@"SHT_CUDA_CALLGRAPH"
	.align	4
	.sectionentsize	8
	.align		4
        /*0000*/ 	.word	0x00000000
	.align		4
        /*0004*/ 	.word	0xffffffff
	.align		4
        /*0008*/ 	.word	0x00000000
	.align		4
        /*000c*/ 	.word	0xfffffffe
	.align		4
        /*0010*/ 	.word	0x00000000
	.align		4
        /*0014*/ 	.word	0xfffffffd
	.align		4
        /*0018*/ 	.word	0x00000000
	.align		4
        /*001c*/ 	.word	0xfffffffc


//--------------------- .text._Z26reduce_sum_to_single_valuePiS_ --------------------------
	.section	.text._Z26reduce_sum_to_single_valuePiS_,"ax",@progbits
	.align	128
        .global         _Z26reduce_sum_to_single_valuePiS_
        .type           _Z26reduce_sum_to_single_valuePiS_,@function
        .size           _Z26reduce_sum_to_single_valuePiS_,(.L_x_3 - _Z26reduce_sum_to_single_valuePiS_)
        .other          _Z26reduce_sum_to_single_valuePiS_,@"STO_CUDA_ENTRY STV_DEFAULT"
_Z26reduce_sum_to_single_valuePiS_:
.text._Z26reduce_sum_to_single_valuePiS_:
[----:B------:R-:W-:Y:S01]  /*0000*/  LDC R1, c[0x0][0x37c] ;  /* 0x0000df00ff017b82 */ /* 0x000fe20000000800 */
[----:B------:R-:W0:Y:S07]  /*0010*/  S2R R9, SR_TID.X ;  /* 0x0000000000097919 */ /* 0x000e2e0000002100 */
[----:B------:R-:W0:Y:S01]  /*0020*/  LDC.64 R2, c[0x0][0x380] ;  /* 0x0000e000ff027b82 */ /* 0x000e220000000a00 */
[----:B------:R-:W1:Y:S01]  /*0030*/  LDCU.64 UR4, c[0x0][0x358] ;  /* 0x00006b00ff0477ac */ /* 0x000e620008000a00 */
[----:B0-----:R-:W-:-:S06]  /*0040*/  IMAD.WIDE.U32 R2, R9, 0x4, R2 ;  /* 0x0000000409027825 */ /* 0x001fcc00078e0002 */
[----:B-1----:R-:W2:Y:S01]  /*0050*/  LDG.E R2, desc[UR4][R2.64] ;  /* 0x0000000402027981 */ /* 0x002ea2000c1e1900 */
[----:B------:R-:W-:-:S03]  /*0060*/  ISETP.NE.AND P0, PT, R9, RZ, PT ;  /* 0x000000ff0900720c */ /* 0x000fc60003f05270 */
[----:B--2---:R-:W0:Y:S02]  /*0070*/  SHFL.BFLY PT, R5, R2, 0x10, 0x1f ;  /* 0x0e001f0002057f89 */ /* 0x004e2400000e0000 */
[----:B0-----:R-:W-:-:S05]  /*0080*/  IADD3 R5, PT, PT, R2, R5, RZ ;  /* 0x0000000502057210 */ /* 0x001fca0007ffe0ff */
[----:B------:R-:W0:Y:S02]  /*0090*/  SHFL.BFLY PT, R0, R5, 0x8, 0x1f ;  /* 0x0d001f0005007f89 */ /* 0x000e2400000e0000 */
[----:B0-----:R-:W-:-:S05]  /*00a0*/  IADD3 R0, PT, PT, R5, R0, RZ ;  /* 0x0000000005007210 */ /* 0x001fca0007ffe0ff */
[----:B------:R-:W0:Y:S02]  /*00b0*/  SHFL.BFLY PT, R7, R0, 0x4, 0x1f ;  /* 0x0c801f0000077f89 */ /* 0x000e2400000e0000 */
[----:B0-----:R-:W-:-:S05]  /*00c0*/  IMAD.IADD R7, R0, 0x1, R7 ;  /* 0x0000000100077824 */ /* 0x001fca00078e0207 */
[----:B------:R-:W0:Y:S02]  /*00d0*/  SHFL.BFLY PT, R4, R7, 0x2, 0x1f ;  /* 0x0c401f0007047f89 */ /* 0x000e2400000e0000 */
[----:B0-----:R-:W-:-:S05]  /*00e0*/  IADD3 R4, PT, PT, R7, R4, RZ ;  /* 0x0000000407047210 */ /* 0x001fca0007ffe0ff */
[----:B------:R0:W1:Y:S01]  /*00f0*/  SHFL.BFLY PT, R9, R4, 0x1, 0x1f ;  /* 0x0c201f0004097f89 */ /* 0x00006200000e0000 */
[----:B------:R-:W-:Y:S05]  /*0100*/  @P0 EXIT ;  /* 0x000000000000094d */ /* 0x000fea0003800000 */
[----:B------:R-:W2:Y:S01]  /*0110*/  LDC.64 R2, c[0x0][0x388] ;  /* 0x0000e200ff027b82 */ /* 0x000ea20000000a00 */
[----:B-1----:R-:W-:-:S05]  /*0120*/  IMAD.IADD R9, R4, 0x1, R9 ;  /* 0x0000000104097824 */ /* 0x002fca00078e0209 */
[----:B--2---:R-:W-:Y:S01]  /*0130*/  STG.E desc[UR4][R2.64], R9 ;  /* 0x0000000902007986 */ /* 0x004fe2000c101904 */
[----:B------:R-:W-:Y:S05]  /*0140*/  EXIT ;  /* 0x000000000000794d */ /* 0x000fea0003800000 */
.L_x_0:
[----:B------:R-:W-:-:S00]  /*0150*/  BRA `(.L_x_0) ;  /* 0xfffffffc00fc7947 */ /* 0x000fc0000383ffff */
[----:B------:R-:W-:-:S00]  /*0160*/  NOP ;  /* 0x0000000000007918 */ /* 0x000fc00000000000 */
        /* <DEDUP_REMOVED lines=9> */
.L_x_3:


//--------------------- .text._Z25test_half_warp_reduce_maxPfS_ --------------------------
	.section	.text._Z25test_half_warp_reduce_maxPfS_,"ax",@progbits
	.align	128
        .global         _Z25test_half_warp_reduce_maxPfS_
        .type           _Z25test_half_warp_reduce_maxPfS_,@function
        .size           _Z25test_half_warp_reduce_maxPfS_,(.L_x_4 - _Z25test_half_warp_reduce_maxPfS_)
        .other          _Z25test_half_warp_reduce_maxPfS_,@"STO_CUDA_ENTRY STV_DEFAULT"
_Z25test_half_warp_reduce_maxPfS_:
.text._Z25test_half_warp_reduce_maxPfS_:
[----:B------:R-:W-:Y:S01]  /*0000*/  LDC R1, c[0x0][0x37c] ;  /* 0x0000df00ff017b82 */ /* 0x000fe20000000800 */
[----:B------:R-:W0:Y:S07]  /*0010*/  S2R R11, SR_TID.X ;  /* 0x00000000000b7919 */ /* 0x000e2e0000002100 */
[----:B------:R-:W0:Y:S01]  /*0020*/  LDC.64 R2, c[0x0][0x380] ;  /* 0x0000e000ff027b82 */ /* 0x000e220000000a00 */
[----:B------:R-:W1:Y:S01]  /*0030*/  LDCU.64 UR4, c[0x0][0x358] ;  /* 0x00006b00ff0477ac */ /* 0x000e620008000a00 */
[----:B0-----:R-:W-:-:S06]  /*0040*/  IMAD.WIDE.U32 R2, R11, 0x4, R2 ;  /* 0x000000040b027825 */ /* 0x001fcc00078e0002 */
[----:B-1----:R-:W2:Y:S01]  /*0050*/  LDG.E R2, desc[UR4][R2.64] ;  /* 0x0000000402027981 */ /* 0x002ea2000c1e1900 */
[----:B------:R-:W-:-:S03]  /*0060*/  VOTE.ANY R7, PT, PT ;  /* 0x0000000000077806 */ /* 0x000fc600038e0100 */
[----:B--2---:R-:W0:Y:S02]  /*0070*/  SHFL.BFLY PT, R5, R2, 0x8, 0x1f ;  /* 0x0d001f0002057f89 */ /* 0x004e2400000e0000 */
[----:B0-----:R-:W-:-:S05]  /*0080*/  FMNMX R0, R2, R5, !PT ;  /* 0x0000000502007209 */ /* 0x001fca0007800000 */
[----:B------:R-:W0:Y:S02]  /*0090*/  SHFL.BFLY PT, R5, R0, 0x4, 0x1f ;  /* 0x0c801f0000057f89 */ /* 0x000e2400000e0000 */
[----:B0-----:R-:W-:-:S05]  /*00a0*/  FMNMX R6, R0, R5, !PT ;  /* 0x0000000500067209 */ /* 0x001fca0007800000 */
[----:B------:R-:W0:Y:S02]  /*00b0*/  SHFL.BFLY PT, R5, R6, 0x2, 0x1f ;  /* 0x0c401f0006057f89 */ /* 0x000e2400000e0000 */
[----:B0-----:R-:W-:Y:S02]  /*00c0*/  FMNMX R8, R6, R5, !PT ;  /* 0x0000000506087209 */ /* 0x001fe40007800000 */
[----:B------:R-:W0:Y:S03]  /*00d0*/  LDC.64 R4, c[0x0][0x388] ;  /* 0x0000e200ff047b82 */ /* 0x000e260000000a00 */
[----:B------:R-:W1:Y:S01]  /*00e0*/  SHFL.BFLY PT, R9, R8, 0x1, 0x1f ;  /* 0x0c201f0008097f89 */ /* 0x000e6200000e0000 */
[----:B0-----:R-:W-:Y:S01]  /*00f0*/  IMAD.WIDE.U32 R4, R11, 0x4, R4 ;  /* 0x000000040b047825 */ /* 0x001fe200078e0004 */
[----:B-1----:R-:W-:-:S05]  /*0100*/  FMNMX R9, R8, R9, !PT ;  /* 0x0000000908097209 */ /* 0x002fca0007800000 */
[----:B------:R-:W-:Y:S01]  /*0110*/  STG.E desc[UR4][R4.64], R9 ;  /* 0x0000000904007986 */ /* 0x000fe2000c101904 */
[----:B------:R-:W-:Y:S05]  /*0120*/  EXIT ;  /* 0x000000000000794d */ /* 0x000fea0003800000 */
.L_x_1:
        /* <DEDUP_REMOVED lines=13> */
.L_x_4:


//--------------------- .text._Z20test_warp_reduce_sumPiS_ --------------------------
	.section	.text._Z20test_warp_reduce_sumPiS_,"ax",@progbits
	.align	128
        .global         _Z20test_warp_reduce_sumPiS_
        .type           _Z20test_warp_reduce_sumPiS_,@function
        .size           _Z20test_warp_reduce_sumPiS_,(.L_x_5 - _Z20test_warp_reduce_sumPiS_)
        .other          _Z20test_warp_reduce_sumPiS_,@"STO_CUDA_ENTRY STV_DEFAULT"
_Z20test_warp_reduce_sumPiS_:
.text._Z20test_warp_reduce_sumPiS_:
[----:B------:R-:W-:Y:S01]  /*0000*/  LDC R1, c[0x0][0x37c] ;  /* 0x0000df00ff017b82 */ /* 0x000fe20000000800 */
[----:B------:R-:W0:Y:S07]  /*0010*/  S2R R11, SR_TID.X ;  /* 0x00000000000b7919 */ /* 0x000e2e0000002100 */
[----:B------:R-:W0:Y:S01]  /*0020*/  LDC.64 R2, c[0x0][0x380] ;  /* 0x0000e000ff027b82 */ /* 0x000e220000000a00 */
[----:B------:R-:W1:Y:S01]  /*0030*/  LDCU.64 UR4, c[0x0][0x358] ;  /* 0x00006b00ff0477ac */ /* 0x000e620008000a00 */
[----:B0-----:R-:W-:-:S05]  /*0040*/  IMAD.WIDE.U32 R2, R11, 0x4, R2 ;  /* 0x000000040b027825 */ /* 0x001fca00078e0002 */
[----:B-1----:R-:W2:Y:S04]  /*0050*/  LDG.E R0, desc[UR4][R2.64] ;  /* 0x0000000402007981 */ /* 0x002ea8000c1e1900 */
[----:B--2---:R-:W0:Y:S02]  /*0060*/  SHFL.BFLY PT, R5, R0, 0x10, 0x1f ;  /* 0x0e001f0000057f89 */ /* 0x004e2400000e0000 */
[----:B0-----:R-:W-:-:S05]  /*0070*/  IADD3 R6, PT, PT, R0, R5, RZ ;  /* 0x0000000500067210 */ /* 0x001fca0007ffe0ff */
[----:B------:R-:W0:Y:S02]  /*0080*/  SHFL.BFLY PT, R5, R6, 0x8, 0x1f ;  /* 0x0d001f0006057f89 */ /* 0x000e2400000e0000 */
[----:B0-----:R-:W-:-:S05]  /*0090*/  IADD3 R7, PT, PT, R6, R5, RZ ;  /* 0x0000000506077210 */ /* 0x001fca0007ffe0ff */
[----:B------:R-:W0:Y:S02]  /*00a0*/  SHFL.BFLY PT, R4, R7, 0x4, 0x1f ;  /* 0x0c801f0007047f89 */ /* 0x000e2400000e0000 */
[----:B0-----:R-:W-:-:S05]  /*00b0*/  IADD3 R8, PT, PT, R7, R4, RZ ;  /* 0x0000000407087210 */ /* 0x001fca0007ffe0ff */
[----:B------:R-:W0:Y:S02]  /*00c0*/  SHFL.BFLY PT, R5, R8, 0x2, 0x1f ;  /* 0x0c401f0008057f89 */ /* 0x000e2400000e0000 */
[----:B0-----:R-:W-:Y:S02]  /*00d0*/  IADD3 R9, PT, PT, R8, R5, RZ ;  /* 0x0000000508097210 */ /* 0x001fe40007ffe0ff */
[----:B------:R-:W0:Y:S03]  /*00e0*/  LDC.64 R4, c[0x0][0x388] ;  /* 0x0000e200ff047b82 */ /* 0x000e260000000a00 */
[----:B------:R-:W1:Y:S01]  /*00f0*/  SHFL.BFLY PT, R10, R9, 0x1, 0x1f ;  /* 0x0c201f00090a7f89 */ /* 0x000e6200000e0000 */
[----:B0-----:R-:W-:Y:S01]  /*0100*/  IMAD.WIDE.U32 R2, R11, 0x4, R4 ;  /* 0x000000040b027825 */ /* 0x001fe200078e0004 */
[----:B-1----:R-:W-:-:S05]  /*0110*/  IADD3 R5, PT, PT, R9, R10, RZ ;  /* 0x0000000a09057210 */ /* 0x002fca0007ffe0ff */
[----:B------:R-:W-:Y:S01]  /*0120*/  STG.E desc[UR4][R2.64], R5 ;  /* 0x0000000502007986 */ /* 0x000fe2000c101904 */
[----:B------:R-:W-:Y:S05]  /*0130*/  EXIT ;  /* 0x000000000000794d */ /* 0x000fea0003800000 */
.L_x_2:
        /* <DEDUP_REMOVED lines=12> */
.L_x_5:


//--------------------- .nv.shared.reserved.0     --------------------------
	.section	.nv.shared.reserved.0,"aw",@nobits
	.weak		__nv_reservedSMEM_offset_0_alias
	.size		__nv_reservedSMEM_offset_0_alias, 0, 64
	.other		__nv_reservedSMEM_offset_0_alias,@"STO_CUDA_RESERVED_SHARED STV_DEFAULT"
__nv_reservedSMEM_offset_0_alias:
	.zero		0
	.zero		64


//--------------------- .nv.constant0._Z26reduce_sum_to_single_valuePiS_ --------------------------
	.section	.nv.constant0._Z26reduce_sum_to_single_valuePiS_,"a",@progbits
	.sectionflags	@""
	.align	4
.nv.constant0._Z26reduce_sum_to_single_valuePiS_:
	.zero		912


//--------------------- .nv.constant0._Z25test_half_warp_reduce_maxPfS_ --------------------------
	.section	.nv.constant0._Z25test_half_warp_reduce_maxPfS_,"a",@progbits
	.sectionflags	@""
	.align	4
.nv.constant0._Z25test_half_warp_reduce_maxPfS_:
	.zero		912


//--------------------- .nv.constant0._Z20test_warp_reduce_sumPiS_ --------------------------
	.section	.nv.constant0._Z20test_warp_reduce_sumPiS_,"a",@progbits
	.sectionflags	@""
	.align	4
.nv.constant0._Z20test_warp_reduce_sumPiS_:
	.zero		912


//--------------------- SYMBOLS --------------------------

	.type		.nv.reservedSmem.offset0,@object
	.size		.nv.reservedSmem.offset0,0x4
